	.headerflags	@"EF_CUDA_TEXMODE_UNIFIED EF_CUDA_64BIT_ADDRESS EF_CUDA_ACCELERATORS EF_CUDA_SM90 EF_CUDA_VIRTUAL_SM(EF_CUDA_SM90)"
	.elftype	@"ET_EXEC"


//--------------------- .nv.info                  --------------------------
	.section	.nv.info,"",@"SHT_CUDA_INFO"
	.align	4


	//----- nvinfo : EIATTR_REGCOUNT
	.align		4
        /*0000*/ 	.byte	0x04, 0x2f
        /*0002*/ 	.short	(.L_3 - .L_2)
	.align		4
.L_2:
        /*0004*/ 	.word	index@(triton_poi_fused__native_batch_norm_legit_no_training_1)
        /*0008*/ 	.word	0x00000014


	//----- nvinfo : EIATTR_MIN_STACK_SIZE
	.align		4
.L_3:
        /*000c*/ 	.byte	0x04, 0x12
        /*000e*/ 	.short	(.L_5 - .L_4)
	.align		4
.L_4:
        /*0010*/ 	.word	index@(triton_poi_fused__native_batch_norm_legit_no_training_1)
        /*0014*/ 	.word	0x00000000


	//----- nvinfo : EIATTR_FRAME_SIZE
	.align		4
.L_5:
        /*0018*/ 	.byte	0x04, 0x11
        /*001a*/ 	.short	(.L_7 - .L_6)
	.align		4
.L_6:
        /*001c*/ 	.word	index@(triton_poi_fused__native_batch_norm_legit_no_training_1)
        /*0020*/ 	.word	0x00000000


	//----- nvinfo : EIATTR_MIN_STACK_SIZE
	.align		4
.L_7:
        /*0024*/ 	.byte	0x04, 0x12
        /*0026*/ 	.short	(.L_9 - .L_8)
	.align		4
.L_8:
        /*0028*/ 	.word	index@(triton_poi_fused__native_batch_norm_legit_no_training_1)
        /*002c*/ 	.word	0x00000000
.L_9:


//--------------------- .nv.info.triton_poi_fused__native_batch_norm_legit_no_training_1 --------------------------
	.section	.nv.info.triton_poi_fused__native_batch_norm_legit_no_training_1,"",@"SHT_CUDA_INFO"
	.sectionflags	@""
	.align	4


	//----- nvinfo : EIATTR_CUDA_API_VERSION
	.align		4
        /*0000*/ 	.byte	0x04, 0x37
        /*0002*/ 	.short	(.L_11 - .L_10)
.L_10:
        /*0004*/ 	.word	0x0000007c


	//----- nvinfo : EIATTR_KPARAM_INFO
	.align		4
.L_11:
        /*0008*/ 	.byte	0x04, 0x17
        /*000a*/ 	.short	(.L_13 - .L_12)
.L_12:
        /*000c*/ 	.word	0x00000000
        /*0010*/ 	.short	0x0006
        /*0012*/ 	.short	0x0030
        /*0014*/ 	.byte	0x00, 0xf0, 0x11, 0x00


	//----- nvinfo : EIATTR_KPARAM_INFO
	.align		4
.L_13:
        /*0018*/ 	.byte	0x04, 0x17
        /*001a*/ 	.short	(.L_15 - .L_14)
.L_14:
        /*001c*/ 	.word	0x00000000
        /*0020*/ 	.short	0x0005
        /*0022*/ 	.short	0x0028
        /*0024*/ 	.byte	0x00, 0xf4, 0x21, 0x00


	//----- nvinfo : EIATTR_KPARAM_INFO
	.align		4
.L_15:
        /*0028*/ 	.byte	0x04, 0x17
        /*002a*/ 	.short	(.L_17 - .L_16)
.L_16:
        /*002c*/ 	.word	0x00000000
        /*0030*/ 	.short	0x0004
        /*0032*/ 	.short	0x0020
        /*0034*/ 	.byte	0x00, 0xf4, 0x21, 0x00


	//----- nvinfo : EIATTR_KPARAM_INFO
	.align		4
.L_17:
        /*0038*/ 	.byte	0x04, 0x17
        /*003a*/ 	.short	(.L_19 - .L_18)
.L_18:
        /*003c*/ 	.word	0x00000000
        /*0040*/ 	.short	0x0003
        /*0042*/ 	.short	0x0018
        /*0044*/ 	.byte	0x00, 0xf4, 0x21, 0x00


	//----- nvinfo : EIATTR_KPARAM_INFO
	.align		4
.L_19:
        /*0048*/ 	.byte	0x04, 0x17
        /*004a*/ 	.short	(.L_21 - .L_20)
.L_20:
        /*004c*/ 	.word	0x00000000
        /*0050*/ 	.short	0x0002
        /*0052*/ 	.short	0x0010
        /*0054*/ 	.byte	0x00, 0xf4, 0x21, 0x00


	//----- nvinfo : EIATTR_KPARAM_INFO
	.align		4
.L_21:
        /*0058*/ 	.byte	0x04, 0x17
        /*005a*/ 	.short	(.L_23 - .L_22)
.L_22:
        /*005c*/ 	.word	0x00000000
        /*0060*/ 	.short	0x0001
        /*0062*/ 	.short	0x0008
        /*0064*/ 	.byte	0x00, 0xf4, 0x21, 0x00


	//----- nvinfo : EIATTR_KPARAM_INFO
	.align		4
.L_23:
        /*0068*/ 	.byte	0x04, 0x17
        /*006a*/ 	.short	(.L_25 - .L_24)
.L_24:
        /*006c*/ 	.word	0x00000000
        /*0070*/ 	.short	0x0000
        /*0072*/ 	.short	0x0000
        /*0074*/ 	.byte	0x00, 0xf4, 0x21, 0x00


	//----- nvinfo : EIATTR_SPARSE_MMA_MASK
	.align		4
.L_25:
        /*0078*/ 	.byte	0x03, 0x50
        /*007a*/ 	.short	0x0000


	//----- nvinfo : EIATTR_MAXREG_COUNT
	.align		4
        /*007c*/ 	.byte	0x03, 0x1b
        /*007e*/ 	.short	0x00ff


	//----- nvinfo : EIATTR_EXIT_INSTR_OFFSETS
	.align		4
        /*0080*/ 	.byte	0x04, 0x1c
        /*0082*/ 	.short	(.L_27 - .L_26)


	//   ....[0]....
.L_26:
        /*0084*/ 	.word	0x00000310


	//   ....[1]....
        /*0088*/ 	.word	0x00000330


	//----- nvinfo : EIATTR_REQNTID
	.align		4
.L_27:
        /*008c*/ 	.byte	0x04, 0x10
        /*008e*/ 	.short	(.L_29 - .L_28)
.L_28:
        /*0090*/ 	.word	0x00000020
        /*0094*/ 	.word	0x00000001
        /*0098*/ 	.word	0x00000001


	//----- nvinfo : EIATTR_CBANK_PARAM_SIZE
	.align		4
.L_29:
        /*009c*/ 	.byte	0x03, 0x19
        /*009e*/ 	.short	0x0034


	//----- nvinfo : EIATTR_PARAM_CBANK
	.align		4
        /*00a0*/ 	.byte	0x04, 0x0a
        /*00a2*/ 	.short	(.L_31 - .L_30)
	.align		4
.L_30:
        /*00a4*/ 	.word	index@(.nv.constant0.triton_poi_fused__native_batch_norm_legit_no_training_1)
        /*00a8*/ 	.short	0x0210
        /*00aa*/ 	.short	0x0034


	//----- nvinfo : EIATTR_SW_WAR
	.align		4
.L_31:
        /*00ac*/ 	.byte	0x04, 0x36
        /*00ae*/ 	.short	(.L_33 - .L_32)
.L_32:
        /*00b0*/ 	.word	0x00000008
.L_33:


//--------------------- .nv.callgraph             --------------------------
	.section	.nv.callgraph,"",@"SHT_CUDA_CALLGRAPH"
	.align	4
	.sectionentsize	8
	.align		4
        /*0000*/ 	.word	0x00000000
	.align		4
        /*0004*/ 	.word	0xffffffff
	.align		4
        /*0008*/ 	.word	0x00000000
	.align		4
        /*000c*/ 	.word	0xfffffffe
	.align		4
        /*0010*/ 	.word	0x00000000
	.align		4
        /*0014*/ 	.word	0xfffffffd
	.align		4
        /*0018*/ 	.word	0x00000000
	.align		4
        /*001c*/ 	.word	0xfffffffc


//--------------------- .nv.constant4             --------------------------
	.section	.nv.constant4,"a",@progbits
	.align	8
	.align		8
.nv.constant4:
        /*0000*/ 	.dword	_$_str
	.align		8
        /*0008*/ 	.dword	_$_str_$_2


//--------------------- .text.triton_poi_fused__native_batch_norm_legit_no_training_1 --------------------------
	.section	.text.triton_poi_fused__native_batch_norm_legit_no_training_1,"ax",@progbits
	.align	128
        .global         triton_poi_fused__native_batch_norm_legit_no_training_1
        .type           triton_poi_fused__native_batch_norm_legit_no_training_1,@function
        .size           triton_poi_fused__native_batch_norm_legit_no_training_1,(.L_x_1 - triton_poi_fused__native_batch_norm_legit_no_training_1)
        .other          triton_poi_fused__native_batch_norm_legit_no_training_1,@"STO_CUDA_ENTRY STV_DEFAULT"
triton_poi_fused__native_batch_norm_legit_no_training_1:
.text.triton_poi_fused__native_batch_norm_legit_no_training_1:
[----:B------:R-:W0:Y:S01]  /*0000*/  LDC R1, c[0x0][0x28] ;  /* 0x00000a00ff017b82 */ /* 0x000e220000000800 */
[----:B------:R-:W1:Y:S07]  /*0010*/  S2R R0, SR_TID.X ;  /* 0x0000000000007919 */ /* 0x000e6e0000002100 */
[----:B------:R-:W2:Y:S01]  /*0020*/  LDC.64 R6, c[0x0][0x220] ;  /* 0x00008800ff067b82 */ /* 0x000ea20000000a00 */
[----:B------:R-:W-:Y:S01]  /*0030*/  HFMA2.MMA R12, -RZ, RZ, 0, 0 ;  /* 0x00000000ff0c7435 */ /* 0x000fe200000001ff */
[----:B------:R-:W-:Y:S01]  /*0040*/  ULDC.64 UR4, c[0x0][0x208] ;  /* 0x0000820000047ab9 */ /* 0x000fe20000000a00 */
[----:B------:R-:W3:Y:S05]  /*0050*/  S2R R13, SR_CTAID.X ;  /* 0x00000000000d7919 */ /* 0x000eea0000002500 */
[----:B------:R-:W4:Y:S08]  /*0060*/  LDC.64 R4, c[0x0][0x218] ;  /* 0x00008600ff047b82 */ /* 0x000f300000000a00 */
[----:B------:R-:W5:Y:S08]  /*0070*/  LDC.64 R8, c[0x0][0x228] ;  /* 0x00008a00ff087b82 */ /* 0x000f700000000a00 */
[----:B------:R-:W4:Y:S01]  /*0080*/  LDC.64 R10, c[0x0][0x230] ;  /* 0x00008c00ff0a7b82 */ /* 0x000f220000000a00 */
[----:B-1----:R-:W-:-:S02]  /*0090*/  LOP3.LUT R0, R0, 0x1f, RZ, 0xc0, !PT ;  /* 0x0000001f00007812 */ /* 0x002fc400078ec0ff */
[----:B---3--:R-:W-:Y:S02]  /*00a0*/  SHF.R.S32.HI R2, RZ, 0x1a, R13 ;  /* 0x0000001aff027819 */ /* 0x008fe4000001140d */
[----:B------:R-:W-:Y:S02]  /*00b0*/  LEA R13, R13, R0, 0x5 ;  /* 0x000000000d0d7211 */ /* 0x000fe400078e28ff */
[----:B------:R-:W-:Y:S02]  /*00c0*/  SGXT R0, R2, 0x1 ;  /* 0x000000010200781a */ /* 0x000fe40000000200 */
[----:B------:R-:W-:Y:S02]  /*00d0*/  ISETP.GE.AND P2, PT, R13, 0x20, PT ;  /* 0x000000200d00780c */ /* 0x000fe40003f46270 */
[----:B------:R-:W-:-:S04]  /*00e0*/  LEA.HI R0, R0, R13, RZ, 0x2 ;  /* 0x0000000d00007211 */ /* 0x000fc800078f10ff */
[----:B------:R-:W-:-:S04]  /*00f0*/  SHF.R.S32.HI R3, RZ, 0x2, R0 ;  /* 0x00000002ff037819 */ /* 0x000fc80000011400 */
[----:B------:R-:W-:-:S04]  /*0100*/  LEA.HI R0, R0, R3, RZ, 0x1 ;  /* 0x0000000300007211 */ /* 0x000fc800078f08ff */
[----:B------:R-:W-:-:S04]  /*0110*/  LOP3.LUT R0, R0, 0xfffffffe, RZ, 0xc0, !PT ;  /* 0xfffffffe00007812 */ /* 0x000fc800078ec0ff */
[----:B------:R-:W-:Y:S02]  /*0120*/  IADD3 R15, R3, -R0, RZ ;  /* 0x80000000030f7210 */ /* 0x000fe40007ffe0ff */
[----:B------:R-:W1:Y:S03]  /*0130*/  LDC.64 R2, c[0x0][0x210] ;  /* 0x00008400ff027b82 */ /* 0x000e660000000a00 */
[----:B--2---:R-:W-:-:S05]  /*0140*/  IMAD.WIDE R6, R15, 0x4, R6 ;  /* 0x000000040f067825 */ /* 0x004fca00078e0206 */
[----:B------:R5:W2:Y:S01]  /*0150*/  @!P2 LDG.E.EL R12, desc[UR4][R6.64] ;  /* 0x00000004060ca981 */ /* 0x000aa2000c2e1900 */
[----:B------:R-:W-:Y:S01]  /*0160*/  IMAD.MOV.U32 R0, RZ, RZ, RZ ;  /* 0x000000ffff007224 */ /* 0x000fe200078e00ff */
[----:B------:R-:W-:Y:S01]  /*0170*/  MOV R17, RZ ;  /* 0x000000ff00117202 */ /* 0x000fe20000000f00 */
[----:B----4-:R-:W-:-:S05]  /*0180*/  IMAD.WIDE R4, R15, 0x4, R4 ;  /* 0x000000040f047825 */ /* 0x010fca00078e0204 */
[----:B------:R3:W4:Y:S01]  /*0190*/  @!P2 LDG.E.EL R17, desc[UR4][R4.64] ;  /* 0x000000040411a981 */ /* 0x000722000c2e1900 */
[----:B-----5:R-:W-:-:S04]  /*01a0*/  IMAD.WIDE R6, R15, 0x4, R8 ;  /* 0x000000040f067825 */ /* 0x020fc800078e0208 */
[----:B-1----:R-:W-:-:S04]  /*01b0*/  IMAD.WIDE R2, R13, 0x4, R2 ;  /* 0x000000040d027825 */ /* 0x002fc800078e0202 */
[----:B0-----:R-:W-:Y:S01]  /*01c0*/  IMAD.WIDE R8, R15, 0x4, R10 ;  /* 0x000000040f087825 */ /* 0x001fe200078e020a */
[----:B------:R0:W4:Y:S01]  /*01d0*/  @!P2 LDG.E R0, desc[UR4][R2.64] ;  /* 0x000000040200a981 */ /* 0x000122000c1e1900 */
[----:B------:R-:W-:-:S06]  /*01e0*/  CS2R R10, SRZ ;  /* 0x00000000000a7805 */ /* 0x000fcc000001ff00 */
[----:B------:R-:W5:Y:S01]  /*01f0*/  @!P2 LDG.E.EL R10, desc[UR4][R6.64] ;  /* 0x00000004060aa981 */ /* 0x000f62000c2e1900 */
[----:B---3--:R-:W-:Y:S01]  /*0200*/  IMAD.MOV.U32 R5, RZ, RZ, 0x3e800000 ;  /* 0x3e800000ff057424 */ /* 0x008fe200078e00ff */
[----:B0-----:R-:W0:Y:S02]  /*0210*/  LDC.64 R2, c[0x0][0x238] ;  /* 0x00008e00ff027b82 */ /* 0x001e240000000a00 */
[----:B------:R-:W5:Y:S01]  /*0220*/  @!P2 LDG.E.EL R11, desc[UR4][R8.64] ;  /* 0x00000004080ba981 */ /* 0x000f62000c2e1900 */
[----:B0-----:R-:W-:-:S04]  /*0230*/  IMAD.WIDE R2, R13, 0x4, R2 ;  /* 0x000000040d027825 */ /* 0x001fc800078e0202 */
[----:B--2---:R-:W-:-:S04]  /*0240*/  FADD R12, R12, 9.9999997473787516356e-06 ;  /* 0x3727c5ac0c0c7421 */ /* 0x004fc80000000000 */
[----:B------:R-:W0:Y:S02]  /*0250*/  MUFU.SQRT R14, R12 ;  /* 0x0000000c000e7308 */ /* 0x000e240000002000 */
[C---:B0-----:R-:W-:Y:S02]  /*0260*/  FSETP.GT.AND P0, PT, R14.reuse, 8.50705917302346158658e+37, PT ;  /* 0x7e8000000e00780b */ /* 0x041fe40003f04000 */
[----:B------:R-:W-:-:S11]  /*0270*/  FSETP.GEU.AND P1, PT, R14, 1.175494350822287508e-38, PT ;  /* 0x008000000e00780b */ /* 0x000fd60003f2e000 */
[----:B------:R-:W-:-:S04]  /*0280*/  @P0 FMUL R14, R14, 0.25 ;  /* 0x3e8000000e0e0820 */ /* 0x000fc80000400000 */
[----:B------:R-:W-:-:S06]  /*0290*/  @!P1 FMUL R14, R14, 16777216 ;  /* 0x4b8000000e0e9820 */ /* 0x000fcc0000400000 */
[----:B------:R-:W0:Y:S01]  /*02a0*/  MUFU.RCP R14, R14 ;  /* 0x0000000e000e7308 */ /* 0x000e220000001000 */
[----:B------:R-:W-:Y:S01]  /*02b0*/  FSEL R5, R5, 1, P0 ;  /* 0x3f80000005057808 */ /* 0x000fe20000000000 */
[----:B----4-:R-:W-:-:S04]  /*02c0*/  FADD R0, -R17, R0 ;  /* 0x0000000011007221 */ /* 0x010fc80000000100 */
[----:B------:R-:W-:-:S04]  /*02d0*/  @!P1 FMUL R5, R5, 16777216 ;  /* 0x4b80000005059820 */ /* 0x000fc80000400000 */
[----:B0-----:R-:W-:-:S04]  /*02e0*/  FMUL R5, R14, R5 ;  /* 0x000000050e057220 */ /* 0x001fc80000400000 */
[----:B------:R-:W-:-:S04]  /*02f0*/  FMUL R0, R0, R5 ;  /* 0x0000000500007220 */ /* 0x000fc80000400000 */
[----:B-----5:R-:W-:Y:S01]  /*0300*/  FFMA R11, R0, R10, R11 ;  /* 0x0000000a000b7223 */ /* 0x020fe2000000000b */
[----:B------:R-:W-:Y:S06]  /*0310*/  @P2 EXIT ;  /* 0x000000000000294d */ /* 0x000fec0003800000 */
[----:B------:R-:W-:Y:S01]  /*0320*/  STG.E desc[UR4][R2.64], R11 ;  /* 0x0000000b02007986 */ /* 0x000fe2000c101904 */
[----:B------:R-:W-:Y:S05]  /*0330*/  EXIT ;  /* 0x000000000000794d */ /* 0x000fea0003800000 */
.L_x_0:
[----:B------:R-:W-:-:S00]  /*0340*/  BRA `(.L_x_0) ;  /* 0xfffffffc00fc7947 */ /* 0x000fc0000383ffff */
[----:B------:R-:W-:-:S00]  /*0350*/  NOP ;  /* 0x0000000000007918 */ /* 0x000fc00000000000 */
        /* <DEDUP_REMOVED lines=10> */
.L_x_1:


//--------------------- .nv.global.init           --------------------------
	.section	.nv.global.init,"aw",@progbits
.nv.global.init:
	.type		_$_str,@object
	.size		_$_str,(_$_str_$_2 - _$_str)
_$_str:
        /*0000*/ 	.byte	0x5f, 0x5f, 0x43, 0x55, 0x44, 0x41, 0x5f, 0x46, 0x54, 0x5a, 0x00
	.type		_$_str_$_2,@object
	.size		_$_str_$_2,(.L_1 - _$_str_$_2)
_$_str_$_2:
        /*000b*/ 	.byte	0x5f, 0x5f, 0x43, 0x55, 0x44, 0x41, 0x5f, 0x50, 0x52, 0x45, 0x43, 0x5f, 0x53, 0x51, 0x52, 0x54
        /*001b*/ 	.byte	0x00
.L_1:


//--------------------- .nv.constant0.triton_poi_fused__native_batch_norm_legit_no_training_1 --------------------------
	.section	.nv.constant0.triton_poi_fused__native_batch_norm_legit_no_training_1,"a",@progbits
	.sectionflags	@""
	.align	4
.nv.constant0.triton_poi_fused__native_batch_norm_legit_no_training_1:
	.zero		580
